//
// Generated by NVIDIA NVVM Compiler
//
// Compiler Build ID: CL-36424714
// Cuda compilation tools, release 13.0, V13.0.88
// Based on NVVM 20.0.0
//

.version 9.0
.target sm_100
.address_size 64

	// .globl	_Z13MatMul_kernelPfS_S_i

.visible .entry _Z13MatMul_kernelPfS_S_i(
	.param .u64 .ptr .align 1 _Z13MatMul_kernelPfS_S_i_param_0,
	.param .u64 .ptr .align 1 _Z13MatMul_kernelPfS_S_i_param_1,
	.param .u64 .ptr .align 1 _Z13MatMul_kernelPfS_S_i_param_2,
	.param .u32 _Z13MatMul_kernelPfS_S_i_param_3
)
{


	ret;

}


// ===== COMPILED SASS (sm_100) =====

	.target	sm_100

	.elftype	@"ET_EXEC"


//--------------------- .note.nv.tkinfo           --------------------------
	.section	.note.nv.tkinfo,"",@"SHT_NOTE"
	.sectionflags	@"SHF_NOTE_NV_TKINFO"
	.tkinfo
        /*0018*/ 	.word	0x00000002
        /*0030*/ 	.string	""
        /*0030*/ 	.string	"ptxas"
        /*0030*/ 	.string	"Cuda compilation tools, release 13.0, V13.0.88"
        /*0030*/ 	.string	"Build cuda_13.0.r13.0/compiler.36424714_0"
        /*0030*/ 	.string	"-arch sm_100 -m 64 "



//--------------------- .note.nv.cuinfo           --------------------------
	.section	.note.nv.cuinfo,"",@"SHT_NOTE"
	.sectionflags	@"SHF_NOTE_NV_CUINFO"
        /*0018*/ 	.short	0x0002
        /*001a*/ 	.short	0x0064
        /*001c*/ 	.short	0x0082
	.zero		2


//--------------------- .nv.info                  --------------------------
	.section	.nv.info,"",@"SHT_CUDA_INFO"
	.align	4


	//----- nvinfo : EIATTR_REGCOUNT
	.align		4
        /*0000*/ 	.byte	0x04, 0x2f
        /*0002*/ 	.short	(.L_1 - .L_0)
	.align		4
.L_0:
        /*0004*/ 	.word	index@(_Z13MatMul_kernelPfS_S_i)
        /*0008*/ 	.word	0x00000004


	//----- nvinfo : EIATTR_FRAME_SIZE
	.align		4
.L_1:
        /*000c*/ 	.byte	0x04, 0x11
        /*000e*/ 	.short	(.L_3 - .L_2)
	.align		4
.L_2:
        /*0010*/ 	.word	index@(_Z13MatMul_kernelPfS_S_i)
        /*0014*/ 	.word	0x00000000


	//----- nvinfo : EIATTR_MIN_STACK_SIZE
	.align		4
.L_3:
        /*0018*/ 	.byte	0x04, 0x12
        /*001a*/ 	.short	(.L_5 - .L_4)
	.align		4
.L_4:
        /*001c*/ 	.word	index@(_Z13MatMul_kernelPfS_S_i)
        /*0020*/ 	.word	0x00000000
.L_5:


//--------------------- .nv.compat                --------------------------
	.section	.nv.compat,"",@"SHT_CUDA_COMPAT_INFO"
	.align	4
        /*0000*/ 	.byte	0x02, 0x09, 0x00, 0x00, 0x02, 0x02, 0x01, 0x00, 0x02, 0x05, 0x05, 0x00, 0x03, 0x07, 0x01, 0x01
        /*0010*/ 	.byte	0x02, 0x03, 0x00, 0x00, 0x02, 0x06, 0x01, 0x00, 0x04, 0x0b, 0x08, 0x00, 0x09, 0x00, 0x00, 0x00
        /*0020*/ 	.byte	0x00, 0x00, 0x00, 0x00


//--------------------- .nv.info._Z13MatMul_kernelPfS_S_i --------------------------
	.section	.nv.info._Z13MatMul_kernelPfS_S_i,"",@"SHT_CUDA_INFO"
	.sectionflags	@""
	.align	4


	//----- nvinfo : EIATTR_CUDA_API_VERSION
	.align		4
        /*0000*/ 	.byte	0x04, 0x37
        /*0002*/ 	.short	(.L_7 - .L_6)
.L_6:
        /*0004*/ 	.word	0x00000082


	//----- nvinfo : EIATTR_KPARAM_INFO
	.align		4
.L_7:
        /*0008*/ 	.byte	0x04, 0x17
        /*000a*/ 	.short	(.L_9 - .L_8)
.L_8:
        /*000c*/ 	.word	0x00000000
        /*0010*/ 	.short	0x0003
        /*0012*/ 	.short	0x0018
        /*0014*/ 	.byte	0x00, 0xf0, 0x11, 0x00


	//----- nvinfo : EIATTR_KPARAM_INFO
	.align		4
.L_9:
        /*0018*/ 	.byte	0x04, 0x17
        /*001a*/ 	.short	(.L_11 - .L_10)
.L_10:
        /*001c*/ 	.word	0x00000000
        /*0020*/ 	.short	0x0002
        /*0022*/ 	.short	0x0010
        /*0024*/ 	.byte	0x00, 0xf5, 0x21, 0x00


	//----- nvinfo : EIATTR_KPARAM_INFO
	.align		4
.L_11:
        /*0028*/ 	.byte	0x04, 0x17
        /*002a*/ 	.short	(.L_13 - .L_12)
.L_12:
        /*002c*/ 	.word	0x00000000
        /*0030*/ 	.short	0x0001
        /*0032*/ 	.short	0x0008
        /*0034*/ 	.byte	0x00, 0xf5, 0x21, 0x00


	//----- nvinfo : EIATTR_KPARAM_INFO
	.align		4
.L_13:
        /*0038*/ 	.byte	0x04, 0x17
        /*003a*/ 	.short	(.L_15 - .L_14)
.L_14:
        /*003c*/ 	.word	0x00000000
        /*0040*/ 	.short	0x0000
        /*0042*/ 	.short	0x0000
        /*0044*/ 	.byte	0x00, 0xf5, 0x21, 0x00


	//----- nvinfo : EIATTR_SPARSE_MMA_MASK
	.align		4
.L_15:
        /*0048*/ 	.byte	0x03, 0x50
        /*004a*/ 	.short	0x0000


	//----- nvinfo : EIATTR_MAXREG_COUNT
	.align		4
        /*004c*/ 	.byte	0x03, 0x1b
        /*004e*/ 	.short	0x00ff


	//----- nvinfo : EIATTR_MERCURY_ISA_VERSION
	.align		4
        /*0050*/ 	.byte	0x03, 0x5f
        /*0052*/ 	.short	0x0101


	//----- nvinfo : EIATTR_VRC_CTA_INIT_COUNT
	.align		4
        /*0054*/ 	.byte	0x02, 0x4a
	.zero		1
	.zero		1


	//----- nvinfo : EIATTR_EXIT_INSTR_OFFSETS
	.align		4
        /*0058*/ 	.byte	0x04, 0x1c
        /*005a*/ 	.short	(.L_17 - .L_16)


	//   ....[0]....
.L_16:
        /*005c*/ 	.word	0x00000010


	//----- nvinfo : EIATTR_CBANK_PARAM_SIZE
	.align		4
.L_17:
        /*0060*/ 	.byte	0x03, 0x19
        /*0062*/ 	.short	0x001c


	//----- nvinfo : EIATTR_PARAM_CBANK
	.align		4
        /*0064*/ 	.byte	0x04, 0x0a
        /*0066*/ 	.short	(.L_19 - .L_18)
	.align		4
.L_18:
        /*0068*/ 	.word	index@(.nv.constant0._Z13MatMul_kernelPfS_S_i)
        /*006c*/ 	.short	0x0380
        /*006e*/ 	.short	0x001c


	//----- nvinfo : EIATTR_SW_WAR
	.align		4
.L_19:
        /*0070*/ 	.byte	0x04, 0x36
        /*0072*/ 	.short	(.L_21 - .L_20)
.L_20:
        /*0074*/ 	.word	0x00000008
.L_21:


//--------------------- .nv.callgraph             --------------------------
	.section	.nv.callgraph,"",@"SHT_CUDA_CALLGRAPH"
	.align	4
	.sectionentsize	8
	.align		4
        /*0000*/ 	.word	0x00000000
	.align		4
        /*0004*/ 	.word	0xffffffff
	.align		4
        /*0008*/ 	.word	0x00000000
	.align		4
        /*000c*/ 	.word	0xfffffffe
	.align		4
        /*0010*/ 	.word	0x00000000
	.align		4
        /*0014*/ 	.word	0xfffffffd
	.align		4
        /*0018*/ 	.word	0x00000000
	.align		4
        /*001c*/ 	.word	0xfffffffc


//--------------------- .text._Z13MatMul_kernelPfS_S_i --------------------------
	.section	.text._Z13MatMul_kernelPfS_S_i,"ax",@progbits
	.align	128
        .global         _Z13MatMul_kernelPfS_S_i
        .type           _Z13MatMul_kernelPfS_S_i,@function
        .size           _Z13MatMul_kernelPfS_S_i,(.L_x_1 - _Z13MatMul_kernelPfS_S_i)
        .other          _Z13MatMul_kernelPfS_S_i,@"STO_CUDA_ENTRY STV_DEFAULT"
_Z13MatMul_kernelPfS_S_i:
.text._Z13MatMul_kernelPfS_S_i:
[----:B------:R-:W-:Y:S01]  /*0000*/  LDC R1, c[0x0][0x37c] ;  /* 0x0000df00ff017b82 */ /* 0x000fe20000000800 */
[----:B------:R-:W-:Y:S05]  /*0010*/  EXIT ;  /* 0x000000000000794d */ /* 0x000fea0003800000 */
.L_x_0:
[----:B------:R-:W-:-:S00]  /*0020*/  BRA `(.L_x_0) ;  /* 0xfffffffc00fc7947 */ /* 0x000fc0000383ffff */
[----:B------:R-:W-:-:S00]  /*0030*/  NOP ;  /* 0x0000000000007918 */ /* 0x000fc00000000000 */
        /* <DEDUP_REMOVED lines=12> */
.L_x_1:


//--------------------- .nv.shared.reserved.0     --------------------------
	.section	.nv.shared.reserved.0,"aw",@nobits
	.weak		__nv_reservedSMEM_offset_0_alias
	.size		__nv_reservedSMEM_offset_0_alias, 0, 64
	.other		__nv_reservedSMEM_offset_0_alias,@"STO_CUDA_RESERVED_SHARED STV_DEFAULT"
__nv_reservedSMEM_offset_0_alias:
	.zero		0
	.zero		64


//--------------------- .nv.constant0._Z13MatMul_kernelPfS_S_i --------------------------
	.section	.nv.constant0._Z13MatMul_kernelPfS_S_i,"a",@progbits
	.sectionflags	@""
	.align	4
.nv.constant0._Z13MatMul_kernelPfS_S_i:
	.zero		924


//--------------------- SYMBOLS --------------------------

	.type		.nv.reservedSmem.offset0,@object
	.size		.nv.reservedSmem.offset0,0x4
